	.headerflags	@"EF_CUDA_TEXMODE_UNIFIED EF_CUDA_64BIT_ADDRESS EF_CUDA_ACCELERATORS EF_CUDA_SM90 EF_CUDA_VIRTUAL_SM(EF_CUDA_SM90)"
	.elftype	@"ET_EXEC"


//--------------------- .nv.info                  --------------------------
	.section	.nv.info,"",@"SHT_CUDA_INFO"
	.align	4


	//----- nvinfo : EIATTR_REGCOUNT
	.align		4
        /*0000*/ 	.byte	0x04, 0x2f
        /*0002*/ 	.short	(.L_3 - .L_2)
	.align		4
.L_2:
        /*0004*/ 	.word	index@(triton_poi_fused__native_batch_norm_legit_no_training_add_relu_7)
        /*0008*/ 	.word	0x00000016


	//----- nvinfo : EIATTR_MIN_STACK_SIZE
	.align		4
.L_3:
        /*000c*/ 	.byte	0x04, 0x12
        /*000e*/ 	.short	(.L_5 - .L_4)
	.align		4
.L_4:
        /*0010*/ 	.word	index@(triton_poi_fused__native_batch_norm_legit_no_training_add_relu_7)
        /*0014*/ 	.word	0x00000000


	//----- nvinfo : EIATTR_FRAME_SIZE
	.align		4
.L_5:
        /*0018*/ 	.byte	0x04, 0x11
        /*001a*/ 	.short	(.L_7 - .L_6)
	.align		4
.L_6:
        /*001c*/ 	.word	index@(triton_poi_fused__native_batch_norm_legit_no_training_add_relu_7)
        /*0020*/ 	.word	0x00000000


	//----- nvinfo : EIATTR_MIN_STACK_SIZE
	.align		4
.L_7:
        /*0024*/ 	.byte	0x04, 0x12
        /*0026*/ 	.short	(.L_9 - .L_8)
	.align		4
.L_8:
        /*0028*/ 	.word	index@(triton_poi_fused__native_batch_norm_legit_no_training_add_relu_7)
        /*002c*/ 	.word	0x00000000
.L_9:


//--------------------- .nv.info.triton_poi_fused__native_batch_norm_legit_no_training_add_relu_7 --------------------------
	.section	.nv.info.triton_poi_fused__native_batch_norm_legit_no_training_add_relu_7,"",@"SHT_CUDA_INFO"
	.sectionflags	@""
	.align	4


	//----- nvinfo : EIATTR_CUDA_API_VERSION
	.align		4
        /*0000*/ 	.byte	0x04, 0x37
        /*0002*/ 	.short	(.L_11 - .L_10)
.L_10:
        /*0004*/ 	.word	0x0000007c


	//----- nvinfo : EIATTR_KPARAM_INFO
	.align		4
.L_11:
        /*0008*/ 	.byte	0x04, 0x17
        /*000a*/ 	.short	(.L_13 - .L_12)
.L_12:
        /*000c*/ 	.word	0x00000000
        /*0010*/ 	.short	0x0007
        /*0012*/ 	.short	0x0038
        /*0014*/ 	.byte	0x00, 0xf0, 0x11, 0x00


	//----- nvinfo : EIATTR_KPARAM_INFO
	.align		4
.L_13:
        /*0018*/ 	.byte	0x04, 0x17
        /*001a*/ 	.short	(.L_15 - .L_14)
.L_14:
        /*001c*/ 	.word	0x00000000
        /*0020*/ 	.short	0x0006
        /*0022*/ 	.short	0x0030
        /*0024*/ 	.byte	0x00, 0xf4, 0x21, 0x00


	//----- nvinfo : EIATTR_KPARAM_INFO
	.align		4
.L_15:
        /*0028*/ 	.byte	0x04, 0x17
        /*002a*/ 	.short	(.L_17 - .L_16)
.L_16:
        /*002c*/ 	.word	0x00000000
        /*0030*/ 	.short	0x0005
        /*0032*/ 	.short	0x0028
        /*0034*/ 	.byte	0x00, 0xf4, 0x21, 0x00


	//----- nvinfo : EIATTR_KPARAM_INFO
	.align		4
.L_17:
        /*0038*/ 	.byte	0x04, 0x17
        /*003a*/ 	.short	(.L_19 - .L_18)
.L_18:
        /*003c*/ 	.word	0x00000000
        /*0040*/ 	.short	0x0004
        /*0042*/ 	.short	0x0020
        /*0044*/ 	.byte	0x00, 0xf4, 0x21, 0x00


	//----- nvinfo : EIATTR_KPARAM_INFO
	.align		4
.L_19:
        /*0048*/ 	.byte	0x04, 0x17
        /*004a*/ 	.short	(.L_21 - .L_20)
.L_20:
        /*004c*/ 	.word	0x00000000
        /*0050*/ 	.short	0x0003
        /*0052*/ 	.short	0x0018
        /*0054*/ 	.byte	0x00, 0xf4, 0x21, 0x00


	//----- nvinfo : EIATTR_KPARAM_INFO
	.align		4
.L_21:
        /*0058*/ 	.byte	0x04, 0x17
        /*005a*/ 	.short	(.L_23 - .L_22)
.L_22:
        /*005c*/ 	.word	0x00000000
        /*0060*/ 	.short	0x0002
        /*0062*/ 	.short	0x0010
        /*0064*/ 	.byte	0x00, 0xf4, 0x21, 0x00


	//----- nvinfo : EIATTR_KPARAM_INFO
	.align		4
.L_23:
        /*0068*/ 	.byte	0x04, 0x17
        /*006a*/ 	.short	(.L_25 - .L_24)
.L_24:
        /*006c*/ 	.word	0x00000000
        /*0070*/ 	.short	0x0001
        /*0072*/ 	.short	0x0008
        /*0074*/ 	.byte	0x00, 0xf4, 0x21, 0x00


	//----- nvinfo : EIATTR_KPARAM_INFO
	.align		4
.L_25:
        /*0078*/ 	.byte	0x04, 0x17
        /*007a*/ 	.short	(.L_27 - .L_26)
.L_26:
        /*007c*/ 	.word	0x00000000
        /*0080*/ 	.short	0x0000
        /*0082*/ 	.short	0x0000
        /*0084*/ 	.byte	0x00, 0xf4, 0x21, 0x00


	//----- nvinfo : EIATTR_SPARSE_MMA_MASK
	.align		4
.L_27:
        /*0088*/ 	.byte	0x03, 0x50
        /*008a*/ 	.short	0x0000


	//----- nvinfo : EIATTR_MAXREG_COUNT
	.align		4
        /*008c*/ 	.byte	0x03, 0x1b
        /*008e*/ 	.short	0x00ff


	//----- nvinfo : EIATTR_EXIT_INSTR_OFFSETS
	.align		4
        /*0090*/ 	.byte	0x04, 0x1c
        /*0092*/ 	.short	(.L_29 - .L_28)


	//   ....[0]....
.L_28:
        /*0094*/ 	.word	0x00000360


	//   ....[1]....
        /*0098*/ 	.word	0x00000380


	//----- nvinfo : EIATTR_REQNTID
	.align		4
.L_29:
        /*009c*/ 	.byte	0x04, 0x10
        /*009e*/ 	.short	(.L_31 - .L_30)
.L_30:
        /*00a0*/ 	.word	0x00000080
        /*00a4*/ 	.word	0x00000001
        /*00a8*/ 	.word	0x00000001


	//----- nvinfo : EIATTR_CBANK_PARAM_SIZE
	.align		4
.L_31:
        /*00ac*/ 	.byte	0x03, 0x19
        /*00ae*/ 	.short	0x003c


	//----- nvinfo : EIATTR_PARAM_CBANK
	.align		4
        /*00b0*/ 	.byte	0x04, 0x0a
        /*00b2*/ 	.short	(.L_33 - .L_32)
	.align		4
.L_32:
        /*00b4*/ 	.word	index@(.nv.constant0.triton_poi_fused__native_batch_norm_legit_no_training_add_relu_7)
        /*00b8*/ 	.short	0x0210
        /*00ba*/ 	.short	0x003c


	//----- nvinfo : EIATTR_SW_WAR
	.align		4
.L_33:
        /*00bc*/ 	.byte	0x04, 0x36
        /*00be*/ 	.short	(.L_35 - .L_34)
.L_34:
        /*00c0*/ 	.word	0x00000008
.L_35:


//--------------------- .nv.callgraph             --------------------------
	.section	.nv.callgraph,"",@"SHT_CUDA_CALLGRAPH"
	.align	4
	.sectionentsize	8
	.align		4
        /*0000*/ 	.word	0x00000000
	.align		4
        /*0004*/ 	.word	0xffffffff
	.align		4
        /*0008*/ 	.word	0x00000000
	.align		4
        /*000c*/ 	.word	0xfffffffe
	.align		4
        /*0010*/ 	.word	0x00000000
	.align		4
        /*0014*/ 	.word	0xfffffffd
	.align		4
        /*0018*/ 	.word	0x00000000
	.align		4
        /*001c*/ 	.word	0xfffffffc


//--------------------- .nv.constant4             --------------------------
	.section	.nv.constant4,"a",@progbits
	.align	8
	.align		8
.nv.constant4:
        /*0000*/ 	.dword	_$_str
	.align		8
        /*0008*/ 	.dword	_$_str_$_2


//--------------------- .text.triton_poi_fused__native_batch_norm_legit_no_training_add_relu_7 --------------------------
	.section	.text.triton_poi_fused__native_batch_norm_legit_no_training_add_relu_7,"ax",@progbits
	.align	128
        .global         triton_poi_fused__native_batch_norm_legit_no_training_add_relu_7
        .type           triton_poi_fused__native_batch_norm_legit_no_training_add_relu_7,@function
        .size           triton_poi_fused__native_batch_norm_legit_no_training_add_relu_7,(.L_x_1 - triton_poi_fused__native_batch_norm_legit_no_training_add_relu_7)
        .other          triton_poi_fused__native_batch_norm_legit_no_training_add_relu_7,@"STO_CUDA_ENTRY STV_DEFAULT"
triton_poi_fused__native_batch_norm_legit_no_training_add_relu_7:
.text.triton_poi_fused__native_batch_norm_legit_no_training_add_relu_7:
[----:B------:R-:W0:Y:S01]  /*0000*/  LDC R1, c[0x0][0x28] ;  /* 0x00000a00ff017b82 */ /* 0x000e220000000800 */
[----:B------:R-:W1:Y:S07]  /*0010*/  S2R R0, SR_TID.X ;  /* 0x0000000000007919 */ /* 0x000e6e0000002100 */
[----:B------:R-:W2:Y:S01]  /*0020*/  LDC.64 R12, c[0x0][0x220] ;  /* 0x00008800ff0c7b82 */ /* 0x000ea20000000a00 */
[----:B------:R-:W-:Y:S01]  /*0030*/  ULDC.64 UR4, c[0x0][0x208] ;  /* 0x0000820000047ab9 */ /* 0x000fe20000000a00 */
[----:B------:R-:W3:Y:S06]  /*0040*/  S2R R3, SR_CTAID.X ;  /* 0x0000000000037919 */ /* 0x000eec0000002500 */
[----:B------:R-:W4:Y:S08]  /*0050*/  LDC.64 R8, c[0x0][0x210] ;  /* 0x00008400ff087b82 */ /* 0x000f300000000a00 */
[----:B------:R-:W5:Y:S08]  /*0060*/  LDC.64 R10, c[0x0][0x218] ;  /* 0x00008600ff0a7b82 */ /* 0x000f700000000a00 */
[----:B------:R-:W4:Y:S01]  /*0070*/  LDC.64 R14, c[0x0][0x228] ;  /* 0x00008a00ff0e7b82 */ /* 0x000f220000000a00 */
[----:B-1----:R-:W-:-:S07]  /*0080*/  LOP3.LUT R0, R0, 0x7f, RZ, 0xc0, !PT ;  /* 0x0000007f00007812 */ /* 0x002fce00078ec0ff */
[----:B------:R-:W1:Y:S01]  /*0090*/  LDC.64 R16, c[0x0][0x230] ;  /* 0x00008c00ff107b82 */ /* 0x000e620000000a00 */
[----:B---3--:R-:W-:Y:S02]  /*00a0*/  SHF.R.S32.HI R2, RZ, 0x18, R3 ;  /* 0x00000018ff027819 */ /* 0x008fe40000011403 */
[----:B------:R-:W-:Y:S02]  /*00b0*/  LEA R0, R3, R0, 0x7 ;  /* 0x0000000003007211 */ /* 0x000fe400078e38ff */
[----:B------:R-:W-:-:S03]  /*00c0*/  SGXT R3, R2, 0x1 ;  /* 0x000000010203781a */ /* 0x000fc60000000200 */
[----:B------:R-:W3:Y:S01]  /*00d0*/  LDC.64 R4, c[0x0][0x238] ;  /* 0x00008e00ff047b82 */ /* 0x000ee20000000a00 */
[----:B------:R-:W-:Y:S02]  /*00e0*/  ISETP.GE.AND P0, PT, R0, 0x800, PT ;  /* 0x000008000000780c */ /* 0x000fe40003f06270 */
[----:B------:R-:W-:-:S04]  /*00f0*/  LEA.HI R3, R3, R0, RZ, 0x6 ;  /* 0x0000000003037211 */ /* 0x000fc800078f30ff */
[----:B------:R-:W-:-:S04]  /*0100*/  SHF.R.S32.HI R3, RZ, 0x6, R3 ;  /* 0x00000006ff037819 */ /* 0x000fc80000011403 */
[----:B------:R-:W-:-:S04]  /*0110*/  LEA.HI R2, R3, R3, RZ, 0x3 ;  /* 0x0000000303027211 */ /* 0x000fc800078f18ff */
[----:B------:R-:W-:-:S04]  /*0120*/  LOP3.LUT R2, R2, 0xfffffff8, RZ, 0xc0, !PT ;  /* 0xfffffff802027812 */ /* 0x000fc800078ec0ff */
[----:B------:R-:W-:Y:S02]  /*0130*/  IADD3 R19, R3, -R2, RZ ;  /* 0x8000000203137210 */ /* 0x000fe40007ffe0ff */
[----:B------:R-:W-:-:S03]  /*0140*/  CS2R R2, SRZ ;  /* 0x0000000000027805 */ /* 0x000fc6000001ff00 */
[----:B--2---:R-:W-:-:S05]  /*0150*/  IMAD.WIDE R12, R19, 0x4, R12 ;  /* 0x00000004130c7825 */ /* 0x004fca00078e020c */
[----:B------:R2:W3:Y:S01]  /*0160*/  @!P0 LDG.E.EL R2, desc[UR4][R12.64] ;  /* 0x000000040c028981 */ /* 0x0004e2000c2e1900 */
[----:B------:R-:W-:Y:S01]  /*0170*/  CS2R R6, SRZ ;  /* 0x0000000000067805 */ /* 0x000fe2000001ff00 */
[----:B----4-:R-:W-:-:S04]  /*0180*/  IMAD.WIDE R8, R0, 0x4, R8 ;  /* 0x0000000400087825 */ /* 0x010fc800078e0208 */
[C---:B-----5:R-:W-:Y:S01]  /*0190*/  IMAD.WIDE R10, R19.reuse, 0x4, R10 ;  /* 0x00000004130a7825 */ /* 0x060fe200078e020a */
[----:B------:R4:W5:Y:S03]  /*01a0*/  @!P0 LDG.E R3, desc[UR4][R8.64] ;  /* 0x0000000408038981 */ /* 0x000966000c1e1900 */
[C---:B0-2---:R-:W-:Y:S01]  /*01b0*/  IMAD.WIDE R12, R19.reuse, 0x4, R14 ;  /* 0x00000004130c7825 */ /* 0x045fe200078e020e */
[----:B------:R0:W5:Y:S03]  /*01c0*/  @!P0 LDG.E.EL R6, desc[UR4][R10.64] ;  /* 0x000000040a068981 */ /* 0x000166000c2e1900 */
[----:B-1----:R-:W-:Y:S01]  /*01d0*/  IMAD.WIDE R14, R19, 0x4, R16 ;  /* 0x00000004130e7825 */ /* 0x002fe200078e0210 */
[----:B------:R-:W-:Y:S01]  /*01e0*/  CS2R R16, SRZ ;  /* 0x0000000000107805 */ /* 0x000fe2000001ff00 */
[----:B------:R-:W2:Y:S01]  /*01f0*/  @!P0 LDG.E.EL R7, desc[UR4][R12.64] ;  /* 0x000000040c078981 */ /* 0x000ea2000c2e1900 */
[----:B----4-:R-:W1:Y:S01]  /*0200*/  LDC.64 R8, c[0x0][0x240] ;  /* 0x00009000ff087b82 */ /* 0x010e620000000a00 */
[----:B---3--:R-:W-:-:S03]  /*0210*/  IMAD.WIDE R4, R0, 0x4, R4 ;  /* 0x0000000400047825 */ /* 0x008fc600078e0204 */
[----:B------:R-:W2:Y:S04]  /*0220*/  @!P0 LDG.E.EL R16, desc[UR4][R14.64] ;  /* 0x000000040e108981 */ /* 0x000ea8000c2e1900 */
[----:B------:R-:W3:Y:S01]  /*0230*/  @!P0 LDG.E R17, desc[UR4][R4.64] ;  /* 0x0000000404118981 */ /* 0x000ee2000c1e1900 */
[----:B0-----:R-:W-:Y:S01]  /*0240*/  HFMA2.MMA R11, -RZ, RZ, 1.625, 0 ;  /* 0x3e800000ff0b7435 */ /* 0x001fe200000001ff */
[----:B------:R-:W-:-:S04]  /*0250*/  FADD R2, R2, 9.9999997473787516356e-06 ;  /* 0x3727c5ac02027421 */ /* 0x000fc80000000000 */
[----:B------:R-:W0:Y:S01]  /*0260*/  MUFU.SQRT R10, R2 ;  /* 0x00000002000a7308 */ /* 0x000e220000002000 */
[----:B-----5:R-:W-:Y:S01]  /*0270*/  FADD R3, -R6, R3 ;  /* 0x0000000306037221 */ /* 0x020fe20000000100 */
[C---:B0-----:R-:W-:Y:S02]  /*0280*/  FSETP.GT.AND P1, PT, R10.reuse, 8.50705917302346158658e+37, PT ;  /* 0x7e8000000a00780b */ /* 0x041fe40003f24000 */
[----:B------:R-:W-:Y:S02]  /*0290*/  FSETP.GEU.AND P2, PT, R10, 1.175494350822287508e-38, PT ;  /* 0x008000000a00780b */ /* 0x000fe40003f4e000 */
[----:B------:R-:W-:-:S09]  /*02a0*/  FSEL R11, R11, 1, P1 ;  /* 0x3f8000000b0b7808 */ /* 0x000fd20000800000 */
[----:B------:R-:W-:Y:S02]  /*02b0*/  @P1 FMUL R10, R10, 0.25 ;  /* 0x3e8000000a0a1820 */ /* 0x000fe40000400000 */
[----:B------:R-:W-:Y:S02]  /*02c0*/  @!P2 FMUL R11, R11, 16777216 ;  /* 0x4b8000000b0ba820 */ /* 0x000fe40000400000 */
[----:B------:R-:W-:-:S06]  /*02d0*/  @!P2 FMUL R10, R10, 16777216 ;  /* 0x4b8000000a0aa820 */ /* 0x000fcc0000400000 */
[----:B------:R-:W0:Y:S02]  /*02e0*/  MUFU.RCP R10, R10 ;  /* 0x0000000a000a7308 */ /* 0x000e240000001000 */
[----:B0-----:R-:W-:-:S04]  /*02f0*/  FMUL R2, R10, R11 ;  /* 0x0000000b0a027220 */ /* 0x001fc80000400000 */
[----:B------:R-:W-:-:S04]  /*0300*/  FMUL R3, R3, R2 ;  /* 0x0000000203037220 */ /* 0x000fc80000400000 */
[----:B--2---:R-:W-:Y:S01]  /*0310*/  FFMA R16, R3, R7, R16 ;  /* 0x0000000703107223 */ /* 0x004fe20000000010 */
[----:B-1----:R-:W-:-:S04]  /*0320*/  IMAD.WIDE R2, R0, 0x4, R8 ;  /* 0x0000000400027825 */ /* 0x002fc800078e0208 */
[C---:B---3--:R-:W-:Y:S01]  /*0330*/  FADD R4, R16.reuse, R17 ;  /* 0x0000001110047221 */ /* 0x048fe20000000000 */
[----:B------:R-:W-:-:S04]  /*0340*/  FSETP.GEU.AND P1, PT, R16, -R17, PT ;  /* 0x800000111000720b */ /* 0x000fc80003f2e000 */
[----:B------:R-:W-:Y:S01]  /*0350*/  FSEL R5, R4, RZ, P1 ;  /* 0x000000ff04057208 */ /* 0x000fe20000800000 */
[----:B------:R-:W-:Y:S08]  /*0360*/  @P0 EXIT ;  /* 0x000000000000094d */ /* 0x000ff00003800000 */
[----:B------:R-:W-:Y:S01]  /*0370*/  STG.E desc[UR4][R2.64], R5 ;  /* 0x0000000502007986 */ /* 0x000fe2000c101904 */
[----:B------:R-:W-:Y:S05]  /*0380*/  EXIT ;  /* 0x000000000000794d */ /* 0x000fea0003800000 */
.L_x_0:
[----:B------:R-:W-:-:S00]  /*0390*/  BRA `(.L_x_0) ;  /* 0xfffffffc00fc7947 */ /* 0x000fc0000383ffff */
[----:B------:R-:W-:-:S00]  /*03a0*/  NOP ;  /* 0x0000000000007918 */ /* 0x000fc00000000000 */
        /* <DEDUP_REMOVED lines=13> */
.L_x_1:


//--------------------- .nv.global.init           --------------------------
	.section	.nv.global.init,"aw",@progbits
.nv.global.init:
	.type		_$_str,@object
	.size		_$_str,(_$_str_$_2 - _$_str)
_$_str:
        /*0000*/ 	.byte	0x5f, 0x5f, 0x43, 0x55, 0x44, 0x41, 0x5f, 0x46, 0x54, 0x5a, 0x00
	.type		_$_str_$_2,@object
	.size		_$_str_$_2,(.L_1 - _$_str_$_2)
_$_str_$_2:
        /*000b*/ 	.byte	0x5f, 0x5f, 0x43, 0x55, 0x44, 0x41, 0x5f, 0x50, 0x52, 0x45, 0x43, 0x5f, 0x53, 0x51, 0x52, 0x54
        /*001b*/ 	.byte	0x00
.L_1:


//--------------------- .nv.constant0.triton_poi_fused__native_batch_norm_legit_no_training_add_relu_7 --------------------------
	.section	.nv.constant0.triton_poi_fused__native_batch_norm_legit_no_training_add_relu_7,"a",@progbits
	.sectionflags	@""
	.align	4
.nv.constant0.triton_poi_fused__native_batch_norm_legit_no_training_add_relu_7:
	.zero		588
